//
// Generated by NVIDIA NVVM Compiler
//
// Compiler Build ID: CL-36424714
// Cuda compilation tools, release 13.0, V13.0.88
// Based on NVVM 20.0.0
//

.version 9.0
.target sm_100
.address_size 64

	// .globl	_Z11scaleVector6Vectorf

.visible .entry _Z11scaleVector6Vectorf(
	.param .align 8 .b8 _Z11scaleVector6Vectorf_param_0[16],
	.param .f32 _Z11scaleVector6Vectorf_param_1
)
{
	.reg .pred 	%p<2>;
	.reg .b32 	%r<6>;
	.reg .b32 	%f<4>;
	.reg .b64 	%rd<5>;

	ld.param.u64 	%rd1, [_Z11scaleVector6Vectorf_param_0+8];
	ld.param.u32 	%r2, [_Z11scaleVector6Vectorf_param_0];
	ld.param.f32 	%f1, [_Z11scaleVector6Vectorf_param_1];
	mov.u32 	%r3, %tid.x;
	mov.u32 	%r4, %ctaid.x;
	mov.u32 	%r5, %ntid.x;
	mad.lo.s32 	%r1, %r4, %r5, %r3;
	setp.ge.s32 	%p1, %r1, %r2;
	@%p1 bra 	$L__BB0_2;
	cvta.to.global.u64 	%rd2, %rd1;
	mul.wide.s32 	%rd3, %r1, 4;
	add.s64 	%rd4, %rd2, %rd3;
	ld.global.f32 	%f2, [%rd4];
	mul.f32 	%f3, %f1, %f2;
	st.global.f32 	[%rd4], %f3;
$L__BB0_2:
	ret;

}


// ===== COMPILED SASS (sm_100) =====

	.target	sm_100

	.elftype	@"ET_EXEC"


//--------------------- .note.nv.tkinfo           --------------------------
	.section	.note.nv.tkinfo,"",@"SHT_NOTE"
	.sectionflags	@"SHF_NOTE_NV_TKINFO"
	.tkinfo
        /*0018*/ 	.word	0x00000002
        /*0030*/ 	.string	""
        /*0030*/ 	.string	"ptxas"
        /*0030*/ 	.string	"Cuda compilation tools, release 13.0, V13.0.88"
        /*0030*/ 	.string	"Build cuda_13.0.r13.0/compiler.36424714_0"
        /*0030*/ 	.string	"-arch sm_100 -m 64 "



//--------------------- .note.nv.cuinfo           --------------------------
	.section	.note.nv.cuinfo,"",@"SHT_NOTE"
	.sectionflags	@"SHF_NOTE_NV_CUINFO"
        /*0018*/ 	.short	0x0002
        /*001a*/ 	.short	0x0064
        /*001c*/ 	.short	0x0082
	.zero		2


//--------------------- .nv.info                  --------------------------
	.section	.nv.info,"",@"SHT_CUDA_INFO"
	.align	4


	//----- nvinfo : EIATTR_REGCOUNT
	.align		4
        /*0000*/ 	.byte	0x04, 0x2f
        /*0002*/ 	.short	(.L_1 - .L_0)
	.align		4
.L_0:
        /*0004*/ 	.word	index@(_Z11scaleVector6Vectorf)
        /*0008*/ 	.word	0x00000008


	//----- nvinfo : EIATTR_FRAME_SIZE
	.align		4
.L_1:
        /*000c*/ 	.byte	0x04, 0x11
        /*000e*/ 	.short	(.L_3 - .L_2)
	.align		4
.L_2:
        /*0010*/ 	.word	index@(_Z11scaleVector6Vectorf)
        /*0014*/ 	.word	0x00000000


	//----- nvinfo : EIATTR_MIN_STACK_SIZE
	.align		4
.L_3:
        /*0018*/ 	.byte	0x04, 0x12
        /*001a*/ 	.short	(.L_5 - .L_4)
	.align		4
.L_4:
        /*001c*/ 	.word	index@(_Z11scaleVector6Vectorf)
        /*0020*/ 	.word	0x00000000
.L_5:


//--------------------- .nv.compat                --------------------------
	.section	.nv.compat,"",@"SHT_CUDA_COMPAT_INFO"
	.align	4
        /*0000*/ 	.byte	0x02, 0x09, 0x00, 0x00, 0x02, 0x02, 0x01, 0x00, 0x02, 0x05, 0x05, 0x00, 0x03, 0x07, 0x01, 0x01
        /*0010*/ 	.byte	0x02, 0x03, 0x00, 0x00, 0x02, 0x06, 0x01, 0x00, 0x04, 0x0b, 0x08, 0x00, 0x09, 0x00, 0x00, 0x00
        /*0020*/ 	.byte	0x00, 0x00, 0x00, 0x00


//--------------------- .nv.info._Z11scaleVector6Vectorf --------------------------
	.section	.nv.info._Z11scaleVector6Vectorf,"",@"SHT_CUDA_INFO"
	.sectionflags	@""
	.align	4


	//----- nvinfo : EIATTR_CUDA_API_VERSION
	.align		4
        /*0000*/ 	.byte	0x04, 0x37
        /*0002*/ 	.short	(.L_7 - .L_6)
.L_6:
        /*0004*/ 	.word	0x00000082


	//----- nvinfo : EIATTR_KPARAM_INFO
	.align		4
.L_7:
        /*0008*/ 	.byte	0x04, 0x17
        /*000a*/ 	.short	(.L_9 - .L_8)
.L_8:
        /*000c*/ 	.word	0x00000000
        /*0010*/ 	.short	0x0001
        /*0012*/ 	.short	0x0010
        /*0014*/ 	.byte	0x00, 0xf0, 0x11, 0x00


	//----- nvinfo : EIATTR_KPARAM_INFO
	.align		4
.L_9:
        /*0018*/ 	.byte	0x04, 0x17
        /*001a*/ 	.short	(.L_11 - .L_10)
.L_10:
        /*001c*/ 	.word	0x00000000
        /*0020*/ 	.short	0x0000
        /*0022*/ 	.short	0x0000
        /*0024*/ 	.byte	0x00, 0xf0, 0x41, 0x00


	//----- nvinfo : EIATTR_SPARSE_MMA_MASK
	.align		4
.L_11:
        /*0028*/ 	.byte	0x03, 0x50
        /*002a*/ 	.short	0x0000


	//----- nvinfo : EIATTR_MAXREG_COUNT
	.align		4
        /*002c*/ 	.byte	0x03, 0x1b
        /*002e*/ 	.short	0x00ff


	//----- nvinfo : EIATTR_MERCURY_ISA_VERSION
	.align		4
        /*0030*/ 	.byte	0x03, 0x5f
        /*0032*/ 	.short	0x0101


	//----- nvinfo : EIATTR_VRC_CTA_INIT_COUNT
	.align		4
        /*0034*/ 	.byte	0x02, 0x4a
	.zero		1
	.zero		1


	//----- nvinfo : EIATTR_EXIT_INSTR_OFFSETS
	.align		4
        /*0038*/ 	.byte	0x04, 0x1c
        /*003a*/ 	.short	(.L_13 - .L_12)


	//   ....[0]....
.L_12:
        /*003c*/ 	.word	0x00000070


	//   ....[1]....
        /*0040*/ 	.word	0x000000f0


	//----- nvinfo : EIATTR_CBANK_PARAM_SIZE
	.align		4
.L_13:
        /*0044*/ 	.byte	0x03, 0x19
        /*0046*/ 	.short	0x0014


	//----- nvinfo : EIATTR_PARAM_CBANK
	.align		4
        /*0048*/ 	.byte	0x04, 0x0a
        /*004a*/ 	.short	(.L_15 - .L_14)
	.align		4
.L_14:
        /*004c*/ 	.word	index@(.nv.constant0._Z11scaleVector6Vectorf)
        /*0050*/ 	.short	0x0380
        /*0052*/ 	.short	0x0014


	//----- nvinfo : EIATTR_SW_WAR
	.align		4
.L_15:
        /*0054*/ 	.byte	0x04, 0x36
        /*0056*/ 	.short	(.L_17 - .L_16)
.L_16:
        /*0058*/ 	.word	0x00000008
.L_17:


//--------------------- .nv.callgraph             --------------------------
	.section	.nv.callgraph,"",@"SHT_CUDA_CALLGRAPH"
	.align	4
	.sectionentsize	8
	.align		4
        /*0000*/ 	.word	0x00000000
	.align		4
        /*0004*/ 	.word	0xffffffff
	.align		4
        /*0008*/ 	.word	0x00000000
	.align		4
        /*000c*/ 	.word	0xfffffffe
	.align		4
        /*0010*/ 	.word	0x00000000
	.align		4
        /*0014*/ 	.word	0xfffffffd
	.align		4
        /*0018*/ 	.word	0x00000000
	.align		4
        /*001c*/ 	.word	0xfffffffc


//--------------------- .text._Z11scaleVector6Vectorf --------------------------
	.section	.text._Z11scaleVector6Vectorf,"ax",@progbits
	.align	128
        .global         _Z11scaleVector6Vectorf
        .type           _Z11scaleVector6Vectorf,@function
        .size           _Z11scaleVector6Vectorf,(.L_x_1 - _Z11scaleVector6Vectorf)
        .other          _Z11scaleVector6Vectorf,@"STO_CUDA_ENTRY STV_DEFAULT"
_Z11scaleVector6Vectorf:
.text._Z11scaleVector6Vectorf:
[----:B------:R-:W-:Y:S01]  /*0000*/  LDC R1, c[0x0][0x37c] ;  /* 0x0000df00ff017b82 */ /* 0x000fe20000000800 */
[----:B------:R-:W0:Y:S07]  /*0010*/  S2R R5, SR_TID.X ;  /* 0x0000000000057919 */ /* 0x000e2e0000002100 */
[----:B------:R-:W0:Y:S01]  /*0020*/  S2UR UR4, SR_CTAID.X ;  /* 0x00000000000479c3 */ /* 0x000e220000002500 */
[----:B------:R-:W1:Y:S07]  /*0030*/  LDCU UR5, c[0x0][0x380] ;  /* 0x00007000ff0577ac */ /* 0x000e6e0008000800 */
[----:B------:R-:W0:Y:S02]  /*0040*/  LDC R0, c[0x0][0x360] ;  /* 0x0000d800ff007b82 */ /* 0x000e240000000800 */
[----:B0-----:R-:W-:-:S05]  /*0050*/  IMAD R5, R0, UR4, R5 ;  /* 0x0000000400057c24 */ /* 0x001fca000f8e0205 */
[----:B-1----:R-:W-:-:S13]  /*0060*/  ISETP.GE.AND P0, PT, R5, UR5, PT ;  /* 0x0000000505007c0c */ /* 0x002fda000bf06270 */
[----:B------:R-:W-:Y:S05]  /*0070*/  @P0 EXIT ;  /* 0x000000000000094d */ /* 0x000fea0003800000 */
[----:B------:R-:W0:Y:S01]  /*0080*/  LDC.64 R2, c[0x0][0x388] ;  /* 0x0000e200ff027b82 */ /* 0x000e220000000a00 */
[----:B------:R-:W1:Y:S01]  /*0090*/  LDCU.64 UR4, c[0x0][0x358] ;  /* 0x00006b00ff0477ac */ /* 0x000e620008000a00 */
[----:B------:R-:W2:Y:S01]  /*00a0*/  LDCU UR6, c[0x0][0x390] ;  /* 0x00007200ff0677ac */ /* 0x000ea20008000800 */
[----:B0-----:R-:W-:-:S05]  /*00b0*/  IMAD.WIDE R2, R5, 0x4, R2 ;  /* 0x0000000405027825 */ /* 0x001fca00078e0202 */
[----:B-1----:R-:W2:Y:S02]  /*00c0*/  LDG.E R0, desc[UR4][R2.64] ;  /* 0x0000000402007981 */ /* 0x002ea4000c1e1900 */
[----:B--2---:R-:W-:-:S05]  /*00d0*/  FMUL R5, R0, UR6 ;  /* 0x0000000600057c20 */ /* 0x004fca0008400000 */
[----:B------:R-:W-:Y:S01]  /*00e0*/  STG.E desc[UR4][R2.64], R5 ;  /* 0x0000000502007986 */ /* 0x000fe2000c101904 */
[----:B------:R-:W-:Y:S05]  /*00f0*/  EXIT ;  /* 0x000000000000794d */ /* 0x000fea0003800000 */
.L_x_0:
[----:B------:R-:W-:-:S00]  /*0100*/  BRA `(.L_x_0) ;  /* 0xfffffffc00fc7947 */ /* 0x000fc0000383ffff */
[----:B------:R-:W-:-:S00]  /*0110*/  NOP ;  /* 0x0000000000007918 */ /* 0x000fc00000000000 */
        /* <DEDUP_REMOVED lines=14> */
.L_x_1:


//--------------------- .nv.shared.reserved.0     --------------------------
	.section	.nv.shared.reserved.0,"aw",@nobits
	.weak		__nv_reservedSMEM_offset_0_alias
	.size		__nv_reservedSMEM_offset_0_alias, 0, 64
	.other		__nv_reservedSMEM_offset_0_alias,@"STO_CUDA_RESERVED_SHARED STV_DEFAULT"
__nv_reservedSMEM_offset_0_alias:
	.zero		0
	.zero		64


//--------------------- .nv.constant0._Z11scaleVector6Vectorf --------------------------
	.section	.nv.constant0._Z11scaleVector6Vectorf,"a",@progbits
	.sectionflags	@""
	.align	4
.nv.constant0._Z11scaleVector6Vectorf:
	.zero		916


//--------------------- SYMBOLS --------------------------

	.type		.nv.reservedSmem.offset0,@object
	.size		.nv.reservedSmem.offset0,0x4
